//
// Generated by NVIDIA NVVM Compiler
//
// Compiler Build ID: CL-36424714
// Cuda compilation tools, release 13.0, V13.0.88
// Based on NVVM 20.0.0
//

.version 9.0
.target sm_100
.address_size 64

	// .globl	_Z7oddevenPf

.visible .entry _Z7oddevenPf(
	.param .u64 .ptr .align 1 _Z7oddevenPf_param_0
)
{
	.reg .pred 	%p<2>;
	.reg .b32 	%r<4>;
	.reg .b32 	%f<4>;
	.reg .b64 	%rd<5>;

	ld.param.u64 	%rd1, [_Z7oddevenPf_param_0];
	mov.u32 	%r1, %tid.x;
	and.b32  	%r2, %r1, 1;
	setp.eq.b32 	%p1, %r2, 1;
	cvt.rn.f32.u32 	%f1, %r1;
	neg.s32 	%r3, %r1;
	cvt.rn.f32.s32 	%f2, %r3;
	selp.f32 	%f3, %f2, %f1, %p1;
	cvta.to.global.u64 	%rd2, %rd1;
	mul.wide.u32 	%rd3, %r1, 4;
	add.s64 	%rd4, %rd2, %rd3;
	st.global.f32 	[%rd4], %f3;
	ret;

}


// ===== COMPILED SASS (sm_100) =====

	.target	sm_100

	.elftype	@"ET_EXEC"


//--------------------- .note.nv.tkinfo           --------------------------
	.section	.note.nv.tkinfo,"",@"SHT_NOTE"
	.sectionflags	@"SHF_NOTE_NV_TKINFO"
	.tkinfo
        /*0018*/ 	.word	0x00000002
        /*0030*/ 	.string	""
        /*0030*/ 	.string	"ptxas"
        /*0030*/ 	.string	"Cuda compilation tools, release 13.0, V13.0.88"
        /*0030*/ 	.string	"Build cuda_13.0.r13.0/compiler.36424714_0"
        /*0030*/ 	.string	"-arch sm_100 -m 64 "



//--------------------- .note.nv.cuinfo           --------------------------
	.section	.note.nv.cuinfo,"",@"SHT_NOTE"
	.sectionflags	@"SHF_NOTE_NV_CUINFO"
        /*0018*/ 	.short	0x0002
        /*001a*/ 	.short	0x0064
        /*001c*/ 	.short	0x0082
	.zero		2


//--------------------- .nv.info                  --------------------------
	.section	.nv.info,"",@"SHT_CUDA_INFO"
	.align	4


	//----- nvinfo : EIATTR_REGCOUNT
	.align		4
        /*0000*/ 	.byte	0x04, 0x2f
        /*0002*/ 	.short	(.L_1 - .L_0)
	.align		4
.L_0:
        /*0004*/ 	.word	index@(_Z7oddevenPf)
        /*0008*/ 	.word	0x0000000a


	//----- nvinfo : EIATTR_FRAME_SIZE
	.align		4
.L_1:
        /*000c*/ 	.byte	0x04, 0x11
        /*000e*/ 	.short	(.L_3 - .L_2)
	.align		4
.L_2:
        /*0010*/ 	.word	index@(_Z7oddevenPf)
        /*0014*/ 	.word	0x00000000


	//----- nvinfo : EIATTR_MIN_STACK_SIZE
	.align		4
.L_3:
        /*0018*/ 	.byte	0x04, 0x12
        /*001a*/ 	.short	(.L_5 - .L_4)
	.align		4
.L_4:
        /*001c*/ 	.word	index@(_Z7oddevenPf)
        /*0020*/ 	.word	0x00000000
.L_5:


//--------------------- .nv.compat                --------------------------
	.section	.nv.compat,"",@"SHT_CUDA_COMPAT_INFO"
	.align	4
        /*0000*/ 	.byte	0x02, 0x09, 0x00, 0x00, 0x02, 0x02, 0x01, 0x00, 0x02, 0x05, 0x05, 0x00, 0x03, 0x07, 0x01, 0x01
        /*0010*/ 	.byte	0x02, 0x03, 0x00, 0x00, 0x02, 0x06, 0x01, 0x00, 0x04, 0x0b, 0x08, 0x00, 0x09, 0x00, 0x00, 0x00
        /*0020*/ 	.byte	0x00, 0x00, 0x00, 0x00


//--------------------- .nv.info._Z7oddevenPf     --------------------------
	.section	.nv.info._Z7oddevenPf,"",@"SHT_CUDA_INFO"
	.sectionflags	@""
	.align	4


	//----- nvinfo : EIATTR_CUDA_API_VERSION
	.align		4
        /*0000*/ 	.byte	0x04, 0x37
        /*0002*/ 	.short	(.L_7 - .L_6)
.L_6:
        /*0004*/ 	.word	0x00000082


	//----- nvinfo : EIATTR_KPARAM_INFO
	.align		4
.L_7:
        /*0008*/ 	.byte	0x04, 0x17
        /*000a*/ 	.short	(.L_9 - .L_8)
.L_8:
        /*000c*/ 	.word	0x00000000
        /*0010*/ 	.short	0x0000
        /*0012*/ 	.short	0x0000
        /*0014*/ 	.byte	0x00, 0xf5, 0x21, 0x00


	//----- nvinfo : EIATTR_SPARSE_MMA_MASK
	.align		4
.L_9:
        /*0018*/ 	.byte	0x03, 0x50
        /*001a*/ 	.short	0x0000


	//----- nvinfo : EIATTR_MAXREG_COUNT
	.align		4
        /*001c*/ 	.byte	0x03, 0x1b
        /*001e*/ 	.short	0x00ff


	//----- nvinfo : EIATTR_MERCURY_ISA_VERSION
	.align		4
        /*0020*/ 	.byte	0x03, 0x5f
        /*0022*/ 	.short	0x0101


	//----- nvinfo : EIATTR_VRC_CTA_INIT_COUNT
	.align		4
        /*0024*/ 	.byte	0x02, 0x4a
	.zero		1
	.zero		1


	//----- nvinfo : EIATTR_EXIT_INSTR_OFFSETS
	.align		4
        /*0028*/ 	.byte	0x04, 0x1c
        /*002a*/ 	.short	(.L_11 - .L_10)


	//   ....[0]....
.L_10:
        /*002c*/ 	.word	0x000000b0


	//----- nvinfo : EIATTR_CBANK_PARAM_SIZE
	.align		4
.L_11:
        /*0030*/ 	.byte	0x03, 0x19
        /*0032*/ 	.short	0x0008


	//----- nvinfo : EIATTR_PARAM_CBANK
	.align		4
        /*0034*/ 	.byte	0x04, 0x0a
        /*0036*/ 	.short	(.L_13 - .L_12)
	.align		4
.L_12:
        /*0038*/ 	.word	index@(.nv.constant0._Z7oddevenPf)
        /*003c*/ 	.short	0x0380
        /*003e*/ 	.short	0x0008


	//----- nvinfo : EIATTR_SW_WAR
	.align		4
.L_13:
        /*0040*/ 	.byte	0x04, 0x36
        /*0042*/ 	.short	(.L_15 - .L_14)
.L_14:
        /*0044*/ 	.word	0x00000008
.L_15:


//--------------------- .nv.callgraph             --------------------------
	.section	.nv.callgraph,"",@"SHT_CUDA_CALLGRAPH"
	.align	4
	.sectionentsize	8
	.align		4
        /*0000*/ 	.word	0x00000000
	.align		4
        /*0004*/ 	.word	0xffffffff
	.align		4
        /*0008*/ 	.word	0x00000000
	.align		4
        /*000c*/ 	.word	0xfffffffe
	.align		4
        /*0010*/ 	.word	0x00000000
	.align		4
        /*0014*/ 	.word	0xfffffffd
	.align		4
        /*0018*/ 	.word	0x00000000
	.align		4
        /*001c*/ 	.word	0xfffffffc


//--------------------- .text._Z7oddevenPf        --------------------------
	.section	.text._Z7oddevenPf,"ax",@progbits
	.align	128
        .global         _Z7oddevenPf
        .type           _Z7oddevenPf,@function
        .size           _Z7oddevenPf,(.L_x_1 - _Z7oddevenPf)
        .other          _Z7oddevenPf,@"STO_CUDA_ENTRY STV_DEFAULT"
_Z7oddevenPf:
.text._Z7oddevenPf:
[----:B------:R-:W-:Y:S01]  /*0000*/  LDC R1, c[0x0][0x37c] ;  /* 0x0000df00ff017b82 */ /* 0x000fe20000000800 */
[----:B------:R-:W0:Y:S07]  /*0010*/  S2R R7, SR_TID.X ;  /* 0x0000000000077919 */ /* 0x000e2e0000002100 */
[----:B------:R-:W1:Y:S01]  /*0020*/  LDC.64 R2, c[0x0][0x380] ;  /* 0x0000e000ff027b82 */ /* 0x000e620000000a00 */
[----:B------:R-:W2:Y:S01]  /*0030*/  LDCU.64 UR4, c[0x0][0x358] ;  /* 0x00006b00ff0477ac */ /* 0x000ea20008000a00 */
[C---:B0-----:R-:W-:Y:S01]  /*0040*/  LOP3.LUT R0, R7.reuse, 0x1, RZ, 0xc0, !PT ;  /* 0x0000000107007812 */ /* 0x041fe200078ec0ff */
[----:B-1----:R-:W-:Y:S01]  /*0050*/  IMAD.WIDE.U32 R2, R7, 0x4, R2 ;  /* 0x0000000407027825 */ /* 0x002fe200078e0002 */
[----:B------:R-:W-:-:S02]  /*0060*/  I2FP.F32.U32 R5, R7 ;  /* 0x0000000700057245 */ /* 0x000fc40000201000 */
[----:B------:R-:W-:Y:S01]  /*0070*/  ISETP.NE.U32.AND P0, PT, R0, 0x1, PT ;  /* 0x000000010000780c */ /* 0x000fe20003f05070 */
[----:B------:R-:W-:-:S12]  /*0080*/  IMAD.MOV R0, RZ, RZ, -R7 ;  /* 0x000000ffff007224 */ /* 0x000fd800078e0a07 */
[----:B------:R-:W-:-:S05]  /*0090*/  @!P0 I2FP.F32.S32 R5, R0 ;  /* 0x0000000000058245 */ /* 0x000fca0000201400 */
[----:B--2---:R-:W-:Y:S01]  /*00a0*/  STG.E desc[UR4][R2.64], R5 ;  /* 0x0000000502007986 */ /* 0x004fe2000c101904 */
[----:B------:R-:W-:Y:S05]  /*00b0*/  EXIT ;  /* 0x000000000000794d */ /* 0x000fea0003800000 */
.L_x_0:
[----:B------:R-:W-:-:S00]  /*00c0*/  BRA `(.L_x_0) ;  /* 0xfffffffc00fc7947 */ /* 0x000fc0000383ffff */
[----:B------:R-:W-:-:S00]  /*00d0*/  NOP ;  /* 0x0000000000007918 */ /* 0x000fc00000000000 */
        /* <DEDUP_REMOVED lines=10> */
.L_x_1:


//--------------------- .nv.shared.reserved.0     --------------------------
	.section	.nv.shared.reserved.0,"aw",@nobits
	.weak		__nv_reservedSMEM_offset_0_alias
	.size		__nv_reservedSMEM_offset_0_alias, 0, 64
	.other		__nv_reservedSMEM_offset_0_alias,@"STO_CUDA_RESERVED_SHARED STV_DEFAULT"
__nv_reservedSMEM_offset_0_alias:
	.zero		0
	.zero		64


//--------------------- .nv.constant0._Z7oddevenPf --------------------------
	.section	.nv.constant0._Z7oddevenPf,"a",@progbits
	.sectionflags	@""
	.align	4
.nv.constant0._Z7oddevenPf:
	.zero		904


//--------------------- SYMBOLS --------------------------

	.type		.nv.reservedSmem.offset0,@object
	.size		.nv.reservedSmem.offset0,0x4
